	.headerflags	@"EF_CUDA_TEXMODE_UNIFIED EF_CUDA_64BIT_ADDRESS EF_CUDA_ACCELERATORS EF_CUDA_SM90 EF_CUDA_VIRTUAL_SM(EF_CUDA_SM90)"
	.elftype	@"ET_EXEC"


//--------------------- .nv.info                  --------------------------
	.section	.nv.info,"",@"SHT_CUDA_INFO"
	.align	4


	//----- nvinfo : EIATTR_REGCOUNT
	.align		4
        /*0000*/ 	.byte	0x04, 0x2f
        /*0002*/ 	.short	(.L_1 - .L_0)
	.align		4
.L_0:
        /*0004*/ 	.word	index@(triton_poi_fused_convolution_leaky_relu_leaky_relu_backward_5)
        /*0008*/ 	.word	0x0000000c


	//----- nvinfo : EIATTR_MIN_STACK_SIZE
	.align		4
.L_1:
        /*000c*/ 	.byte	0x04, 0x12
        /*000e*/ 	.short	(.L_3 - .L_2)
	.align		4
.L_2:
        /*0010*/ 	.word	index@(triton_poi_fused_convolution_leaky_relu_leaky_relu_backward_5)
        /*0014*/ 	.word	0x00000000


	//----- nvinfo : EIATTR_FRAME_SIZE
	.align		4
.L_3:
        /*0018*/ 	.byte	0x04, 0x11
        /*001a*/ 	.short	(.L_5 - .L_4)
	.align		4
.L_4:
        /*001c*/ 	.word	index@(triton_poi_fused_convolution_leaky_relu_leaky_relu_backward_5)
        /*0020*/ 	.word	0x00000000


	//----- nvinfo : EIATTR_MIN_STACK_SIZE
	.align		4
.L_5:
        /*0024*/ 	.byte	0x04, 0x12
        /*0026*/ 	.short	(.L_7 - .L_6)
	.align		4
.L_6:
        /*0028*/ 	.word	index@(triton_poi_fused_convolution_leaky_relu_leaky_relu_backward_5)
        /*002c*/ 	.word	0x00000000
.L_7:


//--------------------- .nv.info.triton_poi_fused_convolution_leaky_relu_leaky_relu_backward_5 --------------------------
	.section	.nv.info.triton_poi_fused_convolution_leaky_relu_leaky_relu_backward_5,"",@"SHT_CUDA_INFO"
	.sectionflags	@""
	.align	4


	//----- nvinfo : EIATTR_CUDA_API_VERSION
	.align		4
        /*0000*/ 	.byte	0x04, 0x37
        /*0002*/ 	.short	(.L_9 - .L_8)
.L_8:
        /*0004*/ 	.word	0x0000007c


	//----- nvinfo : EIATTR_KPARAM_INFO
	.align		4
.L_9:
        /*0008*/ 	.byte	0x04, 0x17
        /*000a*/ 	.short	(.L_11 - .L_10)
.L_10:
        /*000c*/ 	.word	0x00000000
        /*0010*/ 	.short	0x0003
        /*0012*/ 	.short	0x0018
        /*0014*/ 	.byte	0x00, 0xf0, 0x11, 0x00


	//----- nvinfo : EIATTR_KPARAM_INFO
	.align		4
.L_11:
        /*0018*/ 	.byte	0x04, 0x17
        /*001a*/ 	.short	(.L_13 - .L_12)
.L_12:
        /*001c*/ 	.word	0x00000000
        /*0020*/ 	.short	0x0002
        /*0022*/ 	.short	0x0010
        /*0024*/ 	.byte	0x00, 0xf4, 0x21, 0x00


	//----- nvinfo : EIATTR_KPARAM_INFO
	.align		4
.L_13:
        /*0028*/ 	.byte	0x04, 0x17
        /*002a*/ 	.short	(.L_15 - .L_14)
.L_14:
        /*002c*/ 	.word	0x00000000
        /*0030*/ 	.short	0x0001
        /*0032*/ 	.short	0x0008
        /*0034*/ 	.byte	0x00, 0xf4, 0x21, 0x00


	//----- nvinfo : EIATTR_KPARAM_INFO
	.align		4
.L_15:
        /*0038*/ 	.byte	0x04, 0x17
        /*003a*/ 	.short	(.L_17 - .L_16)
.L_16:
        /*003c*/ 	.word	0x00000000
        /*0040*/ 	.short	0x0000
        /*0042*/ 	.short	0x0000
        /*0044*/ 	.byte	0x00, 0xf4, 0x21, 0x00


	//----- nvinfo : EIATTR_SPARSE_MMA_MASK
	.align		4
.L_17:
        /*0048*/ 	.byte	0x03, 0x50
        /*004a*/ 	.short	0x0000


	//----- nvinfo : EIATTR_MAXREG_COUNT
	.align		4
        /*004c*/ 	.byte	0x03, 0x1b
        /*004e*/ 	.short	0x00ff


	//----- nvinfo : EIATTR_EXIT_INSTR_OFFSETS
	.align		4
        /*0050*/ 	.byte	0x04, 0x1c
        /*0052*/ 	.short	(.L_19 - .L_18)


	//   ....[0]....
.L_18:
        /*0054*/ 	.word	0x00000230


	//----- nvinfo : EIATTR_REQNTID
	.align		4
.L_19:
        /*0058*/ 	.byte	0x04, 0x10
        /*005a*/ 	.short	(.L_21 - .L_20)
.L_20:
        /*005c*/ 	.word	0x00000100
        /*0060*/ 	.word	0x00000001
        /*0064*/ 	.word	0x00000001


	//----- nvinfo : EIATTR_CBANK_PARAM_SIZE
	.align		4
.L_21:
        /*0068*/ 	.byte	0x03, 0x19
        /*006a*/ 	.short	0x001c


	//----- nvinfo : EIATTR_PARAM_CBANK
	.align		4
        /*006c*/ 	.byte	0x04, 0x0a
        /*006e*/ 	.short	(.L_23 - .L_22)
	.align		4
.L_22:
        /*0070*/ 	.word	index@(.nv.constant0.triton_poi_fused_convolution_leaky_relu_leaky_relu_backward_5)
        /*0074*/ 	.short	0x0210
        /*0076*/ 	.short	0x001c


	//----- nvinfo : EIATTR_SW_WAR
	.align		4
.L_23:
        /*0078*/ 	.byte	0x04, 0x36
        /*007a*/ 	.short	(.L_25 - .L_24)
.L_24:
        /*007c*/ 	.word	0x00000008
.L_25:


//--------------------- .nv.callgraph             --------------------------
	.section	.nv.callgraph,"",@"SHT_CUDA_CALLGRAPH"
	.align	4
	.sectionentsize	8
	.align		4
        /*0000*/ 	.word	0x00000000
	.align		4
        /*0004*/ 	.word	0xffffffff
	.align		4
        /*0008*/ 	.word	0x00000000
	.align		4
        /*000c*/ 	.word	0xfffffffe
	.align		4
        /*0010*/ 	.word	0x00000000
	.align		4
        /*0014*/ 	.word	0xfffffffd
	.align		4
        /*0018*/ 	.word	0x00000000
	.align		4
        /*001c*/ 	.word	0xfffffffc


//--------------------- .text.triton_poi_fused_convolution_leaky_relu_leaky_relu_backward_5 --------------------------
	.section	.text.triton_poi_fused_convolution_leaky_relu_leaky_relu_backward_5,"ax",@progbits
	.align	128
        .global         triton_poi_fused_convolution_leaky_relu_leaky_relu_backward_5
        .type           triton_poi_fused_convolution_leaky_relu_leaky_relu_backward_5,@function
        .size           triton_poi_fused_convolution_leaky_relu_leaky_relu_backward_5,(.L_x_1 - triton_poi_fused_convolution_leaky_relu_leaky_relu_backward_5)
        .other          triton_poi_fused_convolution_leaky_relu_leaky_relu_backward_5,@"STO_CUDA_ENTRY STV_DEFAULT"
triton_poi_fused_convolution_leaky_relu_leaky_relu_backward_5:
.text.triton_poi_fused_convolution_leaky_relu_leaky_relu_backward_5:
[----:B------:R-:W-:Y:S01]  /*0000*/  LDC R1, c[0x0][0x28] ;  /* 0x00000a00ff017b82 */ /* 0x000fe20000000800 */
[----:B------:R-:W1:Y:S07]  /*0010*/  S2R R0, SR_TID.X ;  /* 0x0000000000007919 */ /* 0x000e6e0000002100 */
[----:B------:R-:W2:Y:S01]  /*0020*/  LDC.64 R2, c[0x0][0x210] ;  /* 0x00008400ff027b82 */ /* 0x000ea20000000a00 */
[----:B------:R-:W-:Y:S01]  /*0030*/  ULDC.64 UR4, c[0x0][0x208] ;  /* 0x0000820000047ab9 */ /* 0x000fe20000000a00 */
[----:B------:R-:W-:Y:S01]  /*0040*/  ULDC.64 UR6, c[0x0][0x220] ;  /* 0x0000880000067ab9 */ /* 0x000fe20000000a00 */
[----:B------:R-:W3:Y:S05]  /*0050*/  S2R R7, SR_CTAID.X ;  /* 0x0000000000077919 */ /* 0x000eea0000002500 */
[----:B------:R-:W4:Y:S01]  /*0060*/  LDC.64 R4, c[0x0][0x218] ;  /* 0x00008600ff047b82 */ /* 0x000f220000000a00 */
[----:B-1----:R-:W-:Y:S01]  /*0070*/  IMAD.SHL.U32 R0, R0, 0x2, RZ ;  /* 0x0000000200007824 */ /* 0x002fe200078e00ff */
[----:B---3--:R-:W-:-:S04]  /*0080*/  SHF.R.S32.HI R6, RZ, 0x16, R7 ;  /* 0x00000016ff067819 */ /* 0x008fc80000011407 */
[----:B------:R-:W-:Y:S02]  /*0090*/  LOP3.LUT R0, R0, 0x1fe, RZ, 0xc0, !PT ;  /* 0x000001fe00007812 */ /* 0x000fe400078ec0ff */
[----:B------:R-:W-:-:S03]  /*00a0*/  SGXT R6, R6, 0x1 ;  /* 0x000000010606781a */ /* 0x000fc60000000200 */
[----:B------:R-:W-:-:S04]  /*00b0*/  IMAD R7, R7, 0x200, R0 ;  /* 0x0000020007077824 */ /* 0x000fc800078e0200 */
[----:B--2---:R-:W-:Y:S01]  /*00c0*/  IMAD.WIDE R2, R7, 0x4, R2 ;  /* 0x0000000407027825 */ /* 0x004fe200078e0202 */
[----:B------:R-:W-:-:S04]  /*00d0*/  LEA.HI R6, R6, R7, RZ, 0xa ;  /* 0x0000000706067211 */ /* 0x000fc800078f50ff */
[----:B------:R-:W-:Y:S01]  /*00e0*/  SHF.R.S32.HI R6, RZ, 0xa, R6 ;  /* 0x0000000aff067819 */ /* 0x000fe20000011406 */
[----:B------:R-:W2:Y:S03]  /*00f0*/  LDG.E.64 R2, desc[UR4][R2.64] ;  /* 0x0000000402027981 */ /* 0x000ea6000c1e1b00 */
[----:B------:R-:W-:-:S04]  /*0100*/  LEA.HI R0, R6, R6, RZ, 0x5 ;  /* 0x0000000606007211 */ /* 0x000fc800078f28ff */
[----:B------:R-:W-:-:S05]  /*0110*/  LOP3.LUT R9, R0, 0xffffffe0, RZ, 0xc0, !PT ;  /* 0xffffffe000097812 */ /* 0x000fca00078ec0ff */
[----:B------:R-:W-:-:S04]  /*0120*/  IMAD.IADD R9, R6, 0x1, -R9 ;  /* 0x0000000106097824 */ /* 0x000fc800078e0a09 */
[----:B----4-:R-:W-:-:S06]  /*0130*/  IMAD.WIDE R4, R9, 0x4, R4 ;  /* 0x0000000409047825 */ /* 0x010fcc00078e0204 */
[----:B------:R-:W2:Y:S02]  /*0140*/  LDG.E.EL R4, desc[UR4][R4.64] ;  /* 0x0000000404047981 */ /* 0x000ea4000c2e1900 */
[CC--:B--2---:R-:W-:Y:S02]  /*0150*/  FSETP.GT.AND P1, PT, R2.reuse, -R4.reuse, PT ;  /* 0x800000040200720b */ /* 0x0c4fe40003f24000 */
[C---:B------:R-:W-:Y:S01]  /*0160*/  FSETP.GT.AND P0, PT, R3.reuse, -R4, PT ;  /* 0x800000040300720b */ /* 0x040fe20003f04000 */
[--C-:B------:R-:W-:Y:S01]  /*0170*/  FADD R0, R2, R4.reuse ;  /* 0x0000000402007221 */ /* 0x100fe20000000000 */
[----:B------:R-:W-:-:S09]  /*0180*/  FADD R6, R3, R4 ;  /* 0x0000000403067221 */ /* 0x000fd20000000000 */
[----:B------:R-:W-:Y:S02]  /*0190*/  @!P1 FMUL R0, R0, 0.10000000149011611938 ;  /* 0x3dcccccd00009820 */ /* 0x000fe40000400000 */
[----:B------:R-:W-:-:S03]  /*01a0*/  @!P0 FMUL R6, R6, 0.10000000149011611938 ;  /* 0x3dcccccd06068820 */ /* 0x000fc60000400000 */
[----:B------:R-:W-:Y:S02]  /*01b0*/  FSETP.GT.AND P1, PT, R0, RZ, PT ;  /* 0x000000ff0000720b */ /* 0x000fe40003f24000 */
[----:B------:R-:W-:Y:S02]  /*01c0*/  FSETP.GT.AND P0, PT, R6, RZ, PT ;  /* 0x000000ff0600720b */ /* 0x000fe40003f04000 */
[----:B------:R-:W-:Y:S02]  /*01d0*/  SEL R0, RZ, 0x1, !P1 ;  /* 0x00000001ff007807 */ /* 0x000fe40004800000 */
[----:B------:R-:W-:Y:S02]  /*01e0*/  SEL R5, RZ, 0x100, !P0 ;  /* 0x00000100ff057807 */ /* 0x000fe40004000000 */
[----:B------:R-:W-:-:S03]  /*01f0*/  IADD3 R2, P2, R7, UR6, RZ ;  /* 0x0000000607027c10 */ /* 0x000fc6000ff5e0ff */
[----:B------:R-:W-:Y:S01]  /*0200*/  IMAD.IADD R5, R0, 0x1, R5 ;  /* 0x0000000100057824 */ /* 0x000fe200078e0205 */
[----:B------:R-:W-:-:S05]  /*0210*/  LEA.HI.X.SX32 R3, R7, UR7, 0x1, P2 ;  /* 0x0000000707037c11 */ /* 0x000fca00090f0eff */
[----:B------:R-:W-:Y:S01]  /*0220*/  STG.E.U16 desc[UR4][R2.64], R5 ;  /* 0x0000000502007986 */ /* 0x000fe2000c101504 */
[----:B------:R-:W-:Y:S05]  /*0230*/  EXIT ;  /* 0x000000000000794d */ /* 0x000fea0003800000 */
.L_x_0:
[----:B------:R-:W-:-:S00]  /*0240*/  BRA `(.L_x_0) ;  /* 0xfffffffc00fc7947 */ /* 0x000fc0000383ffff */
[----:B------:R-:W-:-:S00]  /*0250*/  NOP ;  /* 0x0000000000007918 */ /* 0x000fc00000000000 */
        /* <DEDUP_REMOVED lines=10> */
.L_x_1:


//--------------------- .nv.constant0.triton_poi_fused_convolution_leaky_relu_leaky_relu_backward_5 --------------------------
	.section	.nv.constant0.triton_poi_fused_convolution_leaky_relu_leaky_relu_backward_5,"a",@progbits
	.sectionflags	@""
	.align	4
.nv.constant0.triton_poi_fused_convolution_leaky_relu_leaky_relu_backward_5:
	.zero		556
